//
// Generated by NVIDIA NVVM Compiler
//
// Compiler Build ID: CL-36424714
// Cuda compilation tools, release 13.0, V13.0.88
// Based on NVVM 20.0.0
//

.version 9.0
.target sm_100
.address_size 64

	// .globl	_Z4axpyfPfS_

.visible .entry _Z4axpyfPfS_(
	.param .f32 _Z4axpyfPfS__param_0,
	.param .u64 .ptr .align 1 _Z4axpyfPfS__param_1,
	.param .u64 .ptr .align 1 _Z4axpyfPfS__param_2
)
{
	.reg .b32 	%r<8>;
	.reg .b32 	%f<26>;
	.reg .b64 	%rd<8>;

	ld.param.f32 	%f1, [_Z4axpyfPfS__param_0];
	ld.param.u64 	%rd1, [_Z4axpyfPfS__param_1];
	ld.param.u64 	%rd2, [_Z4axpyfPfS__param_2];
	mov.u32 	%r1, %tid.x;
	shl.b32 	%r2, %r1, 3;
	mov.u32 	%r3, %ctaid.x;
	mov.u32 	%r4, %ntid.x;
	mul.lo.s32 	%r5, %r4, %r3;
	shl.b32 	%r6, %r5, 3;
	add.s32 	%r7, %r6, %r2;
	cvta.to.global.u64 	%rd3, %rd1;
	cvta.to.global.u64 	%rd4, %rd2;
	mul.wide.s32 	%rd5, %r7, 4;
	add.s64 	%rd6, %rd3, %rd5;
	ld.global.f32 	%f2, [%rd6];
	add.s64 	%rd7, %rd4, %rd5;
	ld.global.f32 	%f3, [%rd7];
	fma.rn.f32 	%f4, %f1, %f2, %f3;
	st.global.f32 	[%rd7], %f4;
	ld.global.f32 	%f5, [%rd6+4];
	ld.global.f32 	%f6, [%rd7+4];
	fma.rn.f32 	%f7, %f1, %f5, %f6;
	st.global.f32 	[%rd7+4], %f7;
	ld.global.f32 	%f8, [%rd6+8];
	ld.global.f32 	%f9, [%rd7+8];
	fma.rn.f32 	%f10, %f1, %f8, %f9;
	st.global.f32 	[%rd7+8], %f10;
	ld.global.f32 	%f11, [%rd6+12];
	ld.global.f32 	%f12, [%rd7+12];
	fma.rn.f32 	%f13, %f1, %f11, %f12;
	st.global.f32 	[%rd7+12], %f13;
	ld.global.f32 	%f14, [%rd6+16];
	ld.global.f32 	%f15, [%rd7+16];
	fma.rn.f32 	%f16, %f1, %f14, %f15;
	st.global.f32 	[%rd7+16], %f16;
	ld.global.f32 	%f17, [%rd6+20];
	ld.global.f32 	%f18, [%rd7+20];
	fma.rn.f32 	%f19, %f1, %f17, %f18;
	st.global.f32 	[%rd7+20], %f19;
	ld.global.f32 	%f20, [%rd6+24];
	ld.global.f32 	%f21, [%rd7+24];
	fma.rn.f32 	%f22, %f1, %f20, %f21;
	st.global.f32 	[%rd7+24], %f22;
	ld.global.f32 	%f23, [%rd6+28];
	ld.global.f32 	%f24, [%rd7+28];
	fma.rn.f32 	%f25, %f1, %f23, %f24;
	st.global.f32 	[%rd7+28], %f25;
	ret;

}


// ===== COMPILED SASS (sm_100) =====

	.target	sm_100

	.elftype	@"ET_EXEC"


//--------------------- .note.nv.tkinfo           --------------------------
	.section	.note.nv.tkinfo,"",@"SHT_NOTE"
	.sectionflags	@"SHF_NOTE_NV_TKINFO"
	.tkinfo
        /*0018*/ 	.word	0x00000002
        /*0030*/ 	.string	""
        /*0030*/ 	.string	"ptxas"
        /*0030*/ 	.string	"Cuda compilation tools, release 13.0, V13.0.88"
        /*0030*/ 	.string	"Build cuda_13.0.r13.0/compiler.36424714_0"
        /*0030*/ 	.string	"-arch sm_100 -m 64 "



//--------------------- .note.nv.cuinfo           --------------------------
	.section	.note.nv.cuinfo,"",@"SHT_NOTE"
	.sectionflags	@"SHF_NOTE_NV_CUINFO"
        /*0018*/ 	.short	0x0002
        /*001a*/ 	.short	0x0064
        /*001c*/ 	.short	0x0082
	.zero		2


//--------------------- .nv.info                  --------------------------
	.section	.nv.info,"",@"SHT_CUDA_INFO"
	.align	4


	//----- nvinfo : EIATTR_REGCOUNT
	.align		4
        /*0000*/ 	.byte	0x04, 0x2f
        /*0002*/ 	.short	(.L_1 - .L_0)
	.align		4
.L_0:
        /*0004*/ 	.word	index@(_Z4axpyfPfS_)
        /*0008*/ 	.word	0x00000010


	//----- nvinfo : EIATTR_FRAME_SIZE
	.align		4
.L_1:
        /*000c*/ 	.byte	0x04, 0x11
        /*000e*/ 	.short	(.L_3 - .L_2)
	.align		4
.L_2:
        /*0010*/ 	.word	index@(_Z4axpyfPfS_)
        /*0014*/ 	.word	0x00000000


	//----- nvinfo : EIATTR_MIN_STACK_SIZE
	.align		4
.L_3:
        /*0018*/ 	.byte	0x04, 0x12
        /*001a*/ 	.short	(.L_5 - .L_4)
	.align		4
.L_4:
        /*001c*/ 	.word	index@(_Z4axpyfPfS_)
        /*0020*/ 	.word	0x00000000
.L_5:


//--------------------- .nv.compat                --------------------------
	.section	.nv.compat,"",@"SHT_CUDA_COMPAT_INFO"
	.align	4
        /*0000*/ 	.byte	0x02, 0x09, 0x00, 0x00, 0x02, 0x02, 0x01, 0x00, 0x02, 0x05, 0x05, 0x00, 0x03, 0x07, 0x01, 0x01
        /*0010*/ 	.byte	0x02, 0x03, 0x00, 0x00, 0x02, 0x06, 0x01, 0x00, 0x04, 0x0b, 0x08, 0x00, 0x09, 0x00, 0x00, 0x00
        /*0020*/ 	.byte	0x00, 0x00, 0x00, 0x00


//--------------------- .nv.info._Z4axpyfPfS_     --------------------------
	.section	.nv.info._Z4axpyfPfS_,"",@"SHT_CUDA_INFO"
	.sectionflags	@""
	.align	4


	//----- nvinfo : EIATTR_CUDA_API_VERSION
	.align		4
        /*0000*/ 	.byte	0x04, 0x37
        /*0002*/ 	.short	(.L_7 - .L_6)
.L_6:
        /*0004*/ 	.word	0x00000082


	//----- nvinfo : EIATTR_KPARAM_INFO
	.align		4
.L_7:
        /*0008*/ 	.byte	0x04, 0x17
        /*000a*/ 	.short	(.L_9 - .L_8)
.L_8:
        /*000c*/ 	.word	0x00000000
        /*0010*/ 	.short	0x0002
        /*0012*/ 	.short	0x0010
        /*0014*/ 	.byte	0x00, 0xf5, 0x21, 0x00


	//----- nvinfo : EIATTR_KPARAM_INFO
	.align		4
.L_9:
        /*0018*/ 	.byte	0x04, 0x17
        /*001a*/ 	.short	(.L_11 - .L_10)
.L_10:
        /*001c*/ 	.word	0x00000000
        /*0020*/ 	.short	0x0001
        /*0022*/ 	.short	0x0008
        /*0024*/ 	.byte	0x00, 0xf5, 0x21, 0x00


	//----- nvinfo : EIATTR_KPARAM_INFO
	.align		4
.L_11:
        /*0028*/ 	.byte	0x04, 0x17
        /*002a*/ 	.short	(.L_13 - .L_12)
.L_12:
        /*002c*/ 	.word	0x00000000
        /*0030*/ 	.short	0x0000
        /*0032*/ 	.short	0x0000
        /*0034*/ 	.byte	0x00, 0xf0, 0x11, 0x00


	//----- nvinfo : EIATTR_SPARSE_MMA_MASK
	.align		4
.L_13:
        /*0038*/ 	.byte	0x03, 0x50
        /*003a*/ 	.short	0x0000


	//----- nvinfo : EIATTR_MAXREG_COUNT
	.align		4
        /*003c*/ 	.byte	0x03, 0x1b
        /*003e*/ 	.short	0x00ff


	//----- nvinfo : EIATTR_MERCURY_ISA_VERSION
	.align		4
        /*0040*/ 	.byte	0x03, 0x5f
        /*0042*/ 	.short	0x0101


	//----- nvinfo : EIATTR_VRC_CTA_INIT_COUNT
	.align		4
        /*0044*/ 	.byte	0x02, 0x4a
	.zero		1
	.zero		1


	//----- nvinfo : EIATTR_EXIT_INSTR_OFFSETS
	.align		4
        /*0048*/ 	.byte	0x04, 0x1c
        /*004a*/ 	.short	(.L_15 - .L_14)


	//   ....[0]....
.L_14:
        /*004c*/ 	.word	0x000002c0


	//----- nvinfo : EIATTR_CBANK_PARAM_SIZE
	.align		4
.L_15:
        /*0050*/ 	.byte	0x03, 0x19
        /*0052*/ 	.short	0x0018


	//----- nvinfo : EIATTR_PARAM_CBANK
	.align		4
        /*0054*/ 	.byte	0x04, 0x0a
        /*0056*/ 	.short	(.L_17 - .L_16)
	.align		4
.L_16:
        /*0058*/ 	.word	index@(.nv.constant0._Z4axpyfPfS_)
        /*005c*/ 	.short	0x0380
        /*005e*/ 	.short	0x0018


	//----- nvinfo : EIATTR_SW_WAR
	.align		4
.L_17:
        /*0060*/ 	.byte	0x04, 0x36
        /*0062*/ 	.short	(.L_19 - .L_18)
.L_18:
        /*0064*/ 	.word	0x00000008
.L_19:


//--------------------- .nv.callgraph             --------------------------
	.section	.nv.callgraph,"",@"SHT_CUDA_CALLGRAPH"
	.align	4
	.sectionentsize	8
	.align		4
        /*0000*/ 	.word	0x00000000
	.align		4
        /*0004*/ 	.word	0xffffffff
	.align		4
        /*0008*/ 	.word	0x00000000
	.align		4
        /*000c*/ 	.word	0xfffffffe
	.align		4
        /*0010*/ 	.word	0x00000000
	.align		4
        /*0014*/ 	.word	0xfffffffd
	.align		4
        /*0018*/ 	.word	0x00000000
	.align		4
        /*001c*/ 	.word	0xfffffffc


//--------------------- .text._Z4axpyfPfS_        --------------------------
	.section	.text._Z4axpyfPfS_,"ax",@progbits
	.align	128
        .global         _Z4axpyfPfS_
        .type           _Z4axpyfPfS_,@function
        .size           _Z4axpyfPfS_,(.L_x_1 - _Z4axpyfPfS_)
        .other          _Z4axpyfPfS_,@"STO_CUDA_ENTRY STV_DEFAULT"
_Z4axpyfPfS_:
.text._Z4axpyfPfS_:
[----:B------:R-:W-:Y:S01]  /*0000*/  LDC R1, c[0x0][0x37c] ;  /* 0x0000df00ff017b82 */ /* 0x000fe20000000800 */
[----:B------:R-:W0:Y:S07]  /*0010*/  S2R R0, SR_TID.X ;  /* 0x0000000000007919 */ /* 0x000e2e0000002100 */
[----:B------:R-:W0:Y:S01]  /*0020*/  S2UR UR6, SR_CTAID.X ;  /* 0x00000000000679c3 */ /* 0x000e220000002500 */
[----:B------:R-:W1:Y:S07]  /*0030*/  LDCU.64 UR4, c[0x0][0x358] ;  /* 0x00006b00ff0477ac */ /* 0x000e6e0008000a00 */
[----:B------:R-:W0:Y:S08]  /*0040*/  LDC R7, c[0x0][0x360] ;  /* 0x0000d800ff077b82 */ /* 0x000e300000000800 */
[----:B------:R-:W2:Y:S08]  /*0050*/  LDC.64 R2, c[0x0][0x388] ;  /* 0x0000e200ff027b82 */ /* 0x000eb00000000a00 */
[----:B------:R-:W3:Y:S01]  /*0060*/  LDC.64 R4, c[0x0][0x390] ;  /* 0x0000e400ff047b82 */ /* 0x000ee20000000a00 */
[----:B0-----:R-:W-:Y:S01]  /*0070*/  IMAD R7, R7, UR6, R0 ;  /* 0x0000000607077c24 */ /* 0x001fe2000f8e0200 */
[----:B------:R-:W0:Y:S04]  /*0080*/  LDCU UR6, c[0x0][0x380] ;  /* 0x00007000ff0677ac */ /* 0x000e280008000800 */
[----:B------:R-:W-:-:S05]  /*0090*/  SHF.L.U32 R7, R7, 0x3, RZ ;  /* 0x0000000307077819 */ /* 0x000fca00000006ff */
[----:B--2---:R-:W-:-:S05]  /*00a0*/  IMAD.WIDE R2, R7, 0x4, R2 ;  /* 0x0000000407027825 */ /* 0x004fca00078e0202 */
[----:B-1----:R-:W0:Y:S01]  /*00b0*/  LDG.E R0, desc[UR4][R2.64] ;  /* 0x0000000402007981 */ /* 0x002e22000c1e1900 */
[----:B---3--:R-:W-:-:S05]  /*00c0*/  IMAD.WIDE R4, R7, 0x4, R4 ;  /* 0x0000000407047825 */ /* 0x008fca00078e0204 */
[----:B------:R-:W0:Y:S04]  /*00d0*/  LDG.E R7, desc[UR4][R4.64] ;  /* 0x0000000404077981 */ /* 0x000e28000c1e1900 */
[----:B------:R-:W2:Y:S04]  /*00e0*/  LDG.E R9, desc[UR4][R4.64+0x4] ;  /* 0x0000040404097981 */ /* 0x000ea8000c1e1900 */
[----:B------:R-:W3:Y:S04]  /*00f0*/  LDG.E R11, desc[UR4][R4.64+0x8] ;  /* 0x00000804040b7981 */ /* 0x000ee8000c1e1900 */
[----:B------:R-:W4:Y:S01]  /*0100*/  LDG.E R13, desc[UR4][R4.64+0xc] ;  /* 0x00000c04040d7981 */ /* 0x000f22000c1e1900 */
[----:B0-----:R-:W-:-:S05]  /*0110*/  FFMA R7, R0, UR6, R7 ;  /* 0x0000000600077c23 */ /* 0x001fca0008000007 */
[----:B------:R0:W-:Y:S04]  /*0120*/  STG.E desc[UR4][R4.64], R7 ;  /* 0x0000000704007986 */ /* 0x0001e8000c101904 */
[----:B------:R-:W2:Y:S04]  /*0130*/  LDG.E R0, desc[UR4][R2.64+0x4] ;  /* 0x0000040402007981 */ /* 0x000ea8000c1e1900 */
[----:B0-----:R-:W5:Y:S01]  /*0140*/  LDG.E R7, desc[UR4][R4.64+0x10] ;  /* 0x0000100404077981 */ /* 0x001f62000c1e1900 */
[----:B--2---:R-:W-:-:S05]  /*0150*/  FFMA R9, R0, UR6, R9 ;  /* 0x0000000600097c23 */ /* 0x004fca0008000009 */
[----:B------:R0:W-:Y:S04]  /*0160*/  STG.E desc[UR4][R4.64+0x4], R9 ;  /* 0x0000040904007986 */ /* 0x0001e8000c101904 */
[----:B------:R-:W3:Y:S04]  /*0170*/  LDG.E R0, desc[UR4][R2.64+0x8] ;  /* 0x0000080402007981 */ /* 0x000ee8000c1e1900 */
[----:B0-----:R-:W2:Y:S01]  /*0180*/  LDG.E R9, desc[UR4][R4.64+0x14] ;  /* 0x0000140404097981 */ /* 0x001ea2000c1e1900 */
[----:B---3--:R-:W-:-:S05]  /*0190*/  FFMA R11, R0, UR6, R11 ;  /* 0x00000006000b7c23 */ /* 0x008fca000800000b */
[----:B------:R0:W-:Y:S04]  /*01a0*/  STG.E desc[UR4][R4.64+0x8], R11 ;  /* 0x0000080b04007986 */ /* 0x0001e8000c101904 */
[----:B------:R-:W4:Y:S04]  /*01b0*/  LDG.E R0, desc[UR4][R2.64+0xc] ;  /* 0x00000c0402007981 */ /* 0x000f28000c1e1900 */
[----:B0-----:R-:W3:Y:S01]  /*01c0*/  LDG.E R11, desc[UR4][R4.64+0x18] ;  /* 0x00001804040b7981 */ /* 0x001ee2000c1e1900 */
[----:B----4-:R-:W-:-:S05]  /*01d0*/  FFMA R13, R0, UR6, R13 ;  /* 0x00000006000d7c23 */ /* 0x010fca000800000d */
[----:B------:R0:W-:Y:S04]  /*01e0*/  STG.E desc[UR4][R4.64+0xc], R13 ;  /* 0x00000c0d04007986 */ /* 0x0001e8000c101904 */
[----:B------:R-:W5:Y:S04]  /*01f0*/  LDG.E R0, desc[UR4][R2.64+0x10] ;  /* 0x0000100402007981 */ /* 0x000f68000c1e1900 */
[----:B0-----:R-:W4:Y:S01]  /*0200*/  LDG.E R13, desc[UR4][R4.64+0x1c] ;  /* 0x00001c04040d7981 */ /* 0x001f22000c1e1900 */
[----:B-----5:R-:W-:-:S05]  /*0210*/  FFMA R7, R0, UR6, R7 ;  /* 0x0000000600077c23 */ /* 0x020fca0008000007 */
[----:B------:R-:W-:Y:S04]  /*0220*/  STG.E desc[UR4][R4.64+0x10], R7 ;  /* 0x0000100704007986 */ /* 0x000fe8000c101904 */
[----:B------:R-:W2:Y:S02]  /*0230*/  LDG.E R0, desc[UR4][R2.64+0x14] ;  /* 0x0000140402007981 */ /* 0x000ea4000c1e1900 */
[----:B--2---:R-:W-:-:S05]  /*0240*/  FFMA R9, R0, UR6, R9 ;  /* 0x0000000600097c23 */ /* 0x004fca0008000009 */
[----:B------:R-:W-:Y:S04]  /*0250*/  STG.E desc[UR4][R4.64+0x14], R9 ;  /* 0x0000140904007986 */ /* 0x000fe8000c101904 */
[----:B------:R-:W3:Y:S02]  /*0260*/  LDG.E R0, desc[UR4][R2.64+0x18] ;  /* 0x0000180402007981 */ /* 0x000ee4000c1e1900 */
[----:B---3--:R-:W-:-:S05]  /*0270*/  FFMA R11, R0, UR6, R11 ;  /* 0x00000006000b7c23 */ /* 0x008fca000800000b */
[----:B------:R-:W-:Y:S04]  /*0280*/  STG.E desc[UR4][R4.64+0x18], R11 ;  /* 0x0000180b04007986 */ /* 0x000fe8000c101904 */
[----:B------:R-:W4:Y:S02]  /*0290*/  LDG.E R0, desc[UR4][R2.64+0x1c] ;  /* 0x00001c0402007981 */ /* 0x000f24000c1e1900 */
[----:B----4-:R-:W-:-:S05]  /*02a0*/  FFMA R13, R0, UR6, R13 ;  /* 0x00000006000d7c23 */ /* 0x010fca000800000d */
[----:B------:R-:W-:Y:S01]  /*02b0*/  STG.E desc[UR4][R4.64+0x1c], R13 ;  /* 0x00001c0d04007986 */ /* 0x000fe2000c101904 */
[----:B------:R-:W-:Y:S05]  /*02c0*/  EXIT ;  /* 0x000000000000794d */ /* 0x000fea0003800000 */
.L_x_0:
[----:B------:R-:W-:-:S00]  /*02d0*/  BRA `(.L_x_0) ;  /* 0xfffffffc00fc7947 */ /* 0x000fc0000383ffff */
[----:B------:R-:W-:-:S00]  /*02e0*/  NOP ;  /* 0x0000000000007918 */ /* 0x000fc00000000000 */
        /* <DEDUP_REMOVED lines=9> */
.L_x_1:


//--------------------- .nv.shared.reserved.0     --------------------------
	.section	.nv.shared.reserved.0,"aw",@nobits
	.weak		__nv_reservedSMEM_offset_0_alias
	.size		__nv_reservedSMEM_offset_0_alias, 0, 64
	.other		__nv_reservedSMEM_offset_0_alias,@"STO_CUDA_RESERVED_SHARED STV_DEFAULT"
__nv_reservedSMEM_offset_0_alias:
	.zero		0
	.zero		64


//--------------------- .nv.constant0._Z4axpyfPfS_ --------------------------
	.section	.nv.constant0._Z4axpyfPfS_,"a",@progbits
	.sectionflags	@""
	.align	4
.nv.constant0._Z4axpyfPfS_:
	.zero		920


//--------------------- SYMBOLS --------------------------

	.type		.nv.reservedSmem.offset0,@object
	.size		.nv.reservedSmem.offset0,0x4
